//
// Generated by NVIDIA NVVM Compiler
//
// Compiler Build ID: CL-36424714
// Cuda compilation tools, release 13.0, V13.0.88
// Based on NVVM 20.0.0
//

.version 9.0
.target sm_100
.address_size 64

	// .globl	_Z11conditionalPdPKdS1_

.visible .entry _Z11conditionalPdPKdS1_(
	.param .u64 .ptr .align 1 _Z11conditionalPdPKdS1__param_0,
	.param .u64 .ptr .align 1 _Z11conditionalPdPKdS1__param_1,
	.param .u64 .ptr .align 1 _Z11conditionalPdPKdS1__param_2
)
{
	.reg .pred 	%p<2>;
	.reg .b32 	%r<2>;
	.reg .b64 	%rd<11>;
	.reg .b64 	%fd<5>;

	ld.param.u64 	%rd1, [_Z11conditionalPdPKdS1__param_0];
	ld.param.u64 	%rd2, [_Z11conditionalPdPKdS1__param_1];
	ld.param.u64 	%rd3, [_Z11conditionalPdPKdS1__param_2];
	cvta.to.global.u64 	%rd4, %rd1;
	cvta.to.global.u64 	%rd5, %rd2;
	cvta.to.global.u64 	%rd6, %rd3;
	mov.u32 	%r1, %tid.x;
	mul.wide.u32 	%rd7, %r1, 8;
	add.s64 	%rd8, %rd6, %rd7;
	ld.global.nc.f64 	%fd1, [%rd8];
	setp.gt.f64 	%p1, %fd1, 0d0000000000000000;
	add.s64 	%rd9, %rd5, %rd7;
	ld.global.nc.f64 	%fd2, [%rd9];
	neg.f64 	%fd3, %fd2;
	selp.f64 	%fd4, %fd2, %fd3, %p1;
	add.s64 	%rd10, %rd4, %rd7;
	st.global.f64 	[%rd10], %fd4;
	ret;

}


// ===== COMPILED SASS (sm_100) =====

	.target	sm_100

	.elftype	@"ET_EXEC"


//--------------------- .note.nv.tkinfo           --------------------------
	.section	.note.nv.tkinfo,"",@"SHT_NOTE"
	.sectionflags	@"SHF_NOTE_NV_TKINFO"
	.tkinfo
        /*0018*/ 	.word	0x00000002
        /*0030*/ 	.string	""
        /*0030*/ 	.string	"ptxas"
        /*0030*/ 	.string	"Cuda compilation tools, release 13.0, V13.0.88"
        /*0030*/ 	.string	"Build cuda_13.0.r13.0/compiler.36424714_0"
        /*0030*/ 	.string	"-arch sm_100 -m 64 "



//--------------------- .note.nv.cuinfo           --------------------------
	.section	.note.nv.cuinfo,"",@"SHT_NOTE"
	.sectionflags	@"SHF_NOTE_NV_CUINFO"
        /*0018*/ 	.short	0x0002
        /*001a*/ 	.short	0x0064
        /*001c*/ 	.short	0x0082
	.zero		2


//--------------------- .nv.info                  --------------------------
	.section	.nv.info,"",@"SHT_CUDA_INFO"
	.align	4


	//----- nvinfo : EIATTR_REGCOUNT
	.align		4
        /*0000*/ 	.byte	0x04, 0x2f
        /*0002*/ 	.short	(.L_1 - .L_0)
	.align		4
.L_0:
        /*0004*/ 	.word	index@(_Z11conditionalPdPKdS1_)
        /*0008*/ 	.word	0x00000010


	//----- nvinfo : EIATTR_FRAME_SIZE
	.align		4
.L_1:
        /*000c*/ 	.byte	0x04, 0x11
        /*000e*/ 	.short	(.L_3 - .L_2)
	.align		4
.L_2:
        /*0010*/ 	.word	index@(_Z11conditionalPdPKdS1_)
        /*0014*/ 	.word	0x00000000


	//----- nvinfo : EIATTR_MIN_STACK_SIZE
	.align		4
.L_3:
        /*0018*/ 	.byte	0x04, 0x12
        /*001a*/ 	.short	(.L_5 - .L_4)
	.align		4
.L_4:
        /*001c*/ 	.word	index@(_Z11conditionalPdPKdS1_)
        /*0020*/ 	.word	0x00000000
.L_5:


//--------------------- .nv.compat                --------------------------
	.section	.nv.compat,"",@"SHT_CUDA_COMPAT_INFO"
	.align	4
        /*0000*/ 	.byte	0x02, 0x09, 0x00, 0x00, 0x02, 0x02, 0x01, 0x00, 0x02, 0x05, 0x05, 0x00, 0x03, 0x07, 0x01, 0x01
        /*0010*/ 	.byte	0x02, 0x03, 0x00, 0x00, 0x02, 0x06, 0x01, 0x00, 0x04, 0x0b, 0x08, 0x00, 0x01, 0x00, 0x00, 0x00
        /*0020*/ 	.byte	0x00, 0x00, 0x00, 0x00


//--------------------- .nv.info._Z11conditionalPdPKdS1_ --------------------------
	.section	.nv.info._Z11conditionalPdPKdS1_,"",@"SHT_CUDA_INFO"
	.sectionflags	@""
	.align	4


	//----- nvinfo : EIATTR_CUDA_API_VERSION
	.align		4
        /*0000*/ 	.byte	0x04, 0x37
        /*0002*/ 	.short	(.L_7 - .L_6)
.L_6:
        /*0004*/ 	.word	0x00000082


	//----- nvinfo : EIATTR_KPARAM_INFO
	.align		4
.L_7:
        /*0008*/ 	.byte	0x04, 0x17
        /*000a*/ 	.short	(.L_9 - .L_8)
.L_8:
        /*000c*/ 	.word	0x00000000
        /*0010*/ 	.short	0x0002
        /*0012*/ 	.short	0x0010
        /*0014*/ 	.byte	0x00, 0xf5, 0x21, 0x00


	//----- nvinfo : EIATTR_KPARAM_INFO
	.align		4
.L_9:
        /*0018*/ 	.byte	0x04, 0x17
        /*001a*/ 	.short	(.L_11 - .L_10)
.L_10:
        /*001c*/ 	.word	0x00000000
        /*0020*/ 	.short	0x0001
        /*0022*/ 	.short	0x0008
        /*0024*/ 	.byte	0x00, 0xf5, 0x21, 0x00


	//----- nvinfo : EIATTR_KPARAM_INFO
	.align		4
.L_11:
        /*0028*/ 	.byte	0x04, 0x17
        /*002a*/ 	.short	(.L_13 - .L_12)
.L_12:
        /*002c*/ 	.word	0x00000000
        /*0030*/ 	.short	0x0000
        /*0032*/ 	.short	0x0000
        /*0034*/ 	.byte	0x00, 0xf5, 0x21, 0x00


	//----- nvinfo : EIATTR_SPARSE_MMA_MASK
	.align		4
.L_13:
        /*0038*/ 	.byte	0x03, 0x50
        /*003a*/ 	.short	0x0000


	//----- nvinfo : EIATTR_MAXREG_COUNT
	.align		4
        /*003c*/ 	.byte	0x03, 0x1b
        /*003e*/ 	.short	0x00ff


	//----- nvinfo : EIATTR_MERCURY_ISA_VERSION
	.align		4
        /*0040*/ 	.byte	0x03, 0x5f
        /*0042*/ 	.short	0x0101


	//----- nvinfo : EIATTR_VRC_CTA_INIT_COUNT
	.align		4
        /*0044*/ 	.byte	0x02, 0x4a
	.zero		1
	.zero		1


	//----- nvinfo : EIATTR_EXIT_INSTR_OFFSETS
	.align		4
        /*0048*/ 	.byte	0x04, 0x1c
        /*004a*/ 	.short	(.L_15 - .L_14)


	//   ....[0]....
.L_14:
        /*004c*/ 	.word	0x00000100


	//----- nvinfo : EIATTR_CBANK_PARAM_SIZE
	.align		4
.L_15:
        /*0050*/ 	.byte	0x03, 0x19
        /*0052*/ 	.short	0x0018


	//----- nvinfo : EIATTR_PARAM_CBANK
	.align		4
        /*0054*/ 	.byte	0x04, 0x0a
        /*0056*/ 	.short	(.L_17 - .L_16)
	.align		4
.L_16:
        /*0058*/ 	.word	index@(.nv.constant0._Z11conditionalPdPKdS1_)
        /*005c*/ 	.short	0x0380
        /*005e*/ 	.short	0x0018


	//----- nvinfo : EIATTR_SW_WAR
	.align		4
.L_17:
        /*0060*/ 	.byte	0x04, 0x36
        /*0062*/ 	.short	(.L_19 - .L_18)
.L_18:
        /*0064*/ 	.word	0x00000008
.L_19:


//--------------------- .nv.callgraph             --------------------------
	.section	.nv.callgraph,"",@"SHT_CUDA_CALLGRAPH"
	.align	4
	.sectionentsize	8
	.align		4
        /*0000*/ 	.word	0x00000000
	.align		4
        /*0004*/ 	.word	0xffffffff
	.align		4
        /*0008*/ 	.word	0x00000000
	.align		4
        /*000c*/ 	.word	0xfffffffe
	.align		4
        /*0010*/ 	.word	0x00000000
	.align		4
        /*0014*/ 	.word	0xfffffffd
	.align		4
        /*0018*/ 	.word	0x00000000
	.align		4
        /*001c*/ 	.word	0xfffffffc


//--------------------- .text._Z11conditionalPdPKdS1_ --------------------------
	.section	.text._Z11conditionalPdPKdS1_,"ax",@progbits
	.align	128
        .global         _Z11conditionalPdPKdS1_
        .type           _Z11conditionalPdPKdS1_,@function
        .size           _Z11conditionalPdPKdS1_,(.L_x_1 - _Z11conditionalPdPKdS1_)
        .other          _Z11conditionalPdPKdS1_,@"STO_CUDA_ENTRY STV_DEFAULT"
_Z11conditionalPdPKdS1_:
.text._Z11conditionalPdPKdS1_:
[----:B------:R-:W-:Y:S01]  /*0000*/  LDC R1, c[0x0][0x37c] ;  /* 0x0000df00ff017b82 */ /* 0x000fe20000000800 */
[----:B------:R-:W0:Y:S07]  /*0010*/  S2R R13, SR_TID.X ;  /* 0x00000000000d7919 */ /* 0x000e2e0000002100 */
[----:B------:R-:W0:Y:S01]  /*0020*/  LDC.64 R4, c[0x0][0x388] ;  /* 0x0000e200ff047b82 */ /* 0x000e220000000a00 */
[----:B------:R-:W1:Y:S07]  /*0030*/  LDCU.64 UR4, c[0x0][0x358] ;  /* 0x00006b00ff0477ac */ /* 0x000e6e0008000a00 */
[----:B------:R-:W2:Y:S08]  /*0040*/  LDC.64 R2, c[0x0][0x390] ;  /* 0x0000e400ff027b82 */ /* 0x000eb00000000a00 */
[----:B------:R-:W3:Y:S01]  /*0050*/  LDC.64 R10, c[0x0][0x380] ;  /* 0x0000e000ff0a7b82 */ /* 0x000ee20000000a00 */
[----:B0-----:R-:W-:-:S04]  /*0060*/  IMAD.WIDE.U32 R4, R13, 0x8, R4 ;  /* 0x000000080d047825 */ /* 0x001fc800078e0004 */
[----:B--2---:R-:W-:Y:S02]  /*0070*/  IMAD.WIDE.U32 R2, R13, 0x8, R2 ;  /* 0x000000080d027825 */ /* 0x004fe400078e0002 */
[----:B-1----:R-:W2:Y:S04]  /*0080*/  LDG.E.64.CONSTANT R4, desc[UR4][R4.64] ;  /* 0x0000000404047981 */ /* 0x002ea8000c1e9b00 */
[----:B------:R-:W4:Y:S01]  /*0090*/  LDG.E.64.CONSTANT R2, desc[UR4][R2.64] ;  /* 0x0000000402027981 */ /* 0x000f22000c1e9b00 */
[----:B--2---:R-:W-:Y:S02]  /*00a0*/  DADD R6, -RZ, -R4 ;  /* 0x00000000ff067229 */ /* 0x004fe40000000904 */
[----:B----4-:R-:W-:-:S08]  /*00b0*/  DSETP.GT.AND P0, PT, R2, RZ, PT ;  /* 0x000000ff0200722a */ /* 0x010fd00003f04000 */
[----:B------:R-:W-:Y:S02]  /*00c0*/  FSEL R8, R4, R6, P0 ;  /* 0x0000000604087208 */ /* 0x000fe40000000000 */
[----:B------:R-:W-:Y:S01]  /*00d0*/  FSEL R9, R5, R7, P0 ;  /* 0x0000000705097208 */ /* 0x000fe20000000000 */
[----:B---3--:R-:W-:-:S05]  /*00e0*/  IMAD.WIDE.U32 R6, R13, 0x8, R10 ;  /* 0x000000080d067825 */ /* 0x008fca00078e000a */
[----:B------:R-:W-:Y:S01]  /*00f0*/  STG.E.64 desc[UR4][R6.64], R8 ;  /* 0x0000000806007986 */ /* 0x000fe2000c101b04 */
[----:B------:R-:W-:Y:S05]  /*0100*/  EXIT ;  /* 0x000000000000794d */ /* 0x000fea0003800000 */
.L_x_0:
[----:B------:R-:W-:-:S00]  /*0110*/  BRA `(.L_x_0) ;  /* 0xfffffffc00fc7947 */ /* 0x000fc0000383ffff */
[----:B------:R-:W-:-:S00]  /*0120*/  NOP ;  /* 0x0000000000007918 */ /* 0x000fc00000000000 */
        /* <DEDUP_REMOVED lines=13> */
.L_x_1:


//--------------------- .nv.shared.reserved.0     --------------------------
	.section	.nv.shared.reserved.0,"aw",@nobits
	.weak		__nv_reservedSMEM_offset_0_alias
	.size		__nv_reservedSMEM_offset_0_alias, 0, 64
	.other		__nv_reservedSMEM_offset_0_alias,@"STO_CUDA_RESERVED_SHARED STV_DEFAULT"
__nv_reservedSMEM_offset_0_alias:
	.zero		0
	.zero		64


//--------------------- .nv.constant0._Z11conditionalPdPKdS1_ --------------------------
	.section	.nv.constant0._Z11conditionalPdPKdS1_,"a",@progbits
	.sectionflags	@""
	.align	4
.nv.constant0._Z11conditionalPdPKdS1_:
	.zero		920


//--------------------- SYMBOLS --------------------------

	.type		.nv.reservedSmem.offset0,@object
	.size		.nv.reservedSmem.offset0,0x4
